	.headerflags	@"EF_CUDA_TEXMODE_UNIFIED EF_CUDA_64BIT_ADDRESS EF_CUDA_ACCELERATORS EF_CUDA_SM90 EF_CUDA_VIRTUAL_SM(EF_CUDA_SM90)"
	.elftype	@"ET_EXEC"


//--------------------- .nv.info                  --------------------------
	.section	.nv.info,"",@"SHT_CUDA_INFO"
	.align	4


	//----- nvinfo : EIATTR_REGCOUNT
	.align		4
        /*0000*/ 	.byte	0x04, 0x2f
        /*0002*/ 	.short	(.L_3 - .L_2)
	.align		4
.L_2:
        /*0004*/ 	.word	index@(triton_poi_fused__native_batch_norm_legit_no_training_relu_threshold_backward_19)
        /*0008*/ 	.word	0x00000028


	//----- nvinfo : EIATTR_MIN_STACK_SIZE
	.align		4
.L_3:
        /*000c*/ 	.byte	0x04, 0x12
        /*000e*/ 	.short	(.L_5 - .L_4)
	.align		4
.L_4:
        /*0010*/ 	.word	index@(triton_poi_fused__native_batch_norm_legit_no_training_relu_threshold_backward_19)
        /*0014*/ 	.word	0x00000000


	//----- nvinfo : EIATTR_FRAME_SIZE
	.align		4
.L_5:
        /*0018*/ 	.byte	0x04, 0x11
        /*001a*/ 	.short	(.L_7 - .L_6)
	.align		4
.L_6:
        /*001c*/ 	.word	index@(triton_poi_fused__native_batch_norm_legit_no_training_relu_threshold_backward_19)
        /*0020*/ 	.word	0x00000000


	//----- nvinfo : EIATTR_MIN_STACK_SIZE
	.align		4
.L_7:
        /*0024*/ 	.byte	0x04, 0x12
        /*0026*/ 	.short	(.L_9 - .L_8)
	.align		4
.L_8:
        /*0028*/ 	.word	index@(triton_poi_fused__native_batch_norm_legit_no_training_relu_threshold_backward_19)
        /*002c*/ 	.word	0x00000000
.L_9:


//--------------------- .nv.info.triton_poi_fused__native_batch_norm_legit_no_training_relu_threshold_backward_19 --------------------------
	.section	.nv.info.triton_poi_fused__native_batch_norm_legit_no_training_relu_threshold_backward_19,"",@"SHT_CUDA_INFO"
	.sectionflags	@""
	.align	4


	//----- nvinfo : EIATTR_CUDA_API_VERSION
	.align		4
        /*0000*/ 	.byte	0x04, 0x37
        /*0002*/ 	.short	(.L_11 - .L_10)
.L_10:
        /*0004*/ 	.word	0x0000007c


	//----- nvinfo : EIATTR_KPARAM_INFO
	.align		4
.L_11:
        /*0008*/ 	.byte	0x04, 0x17
        /*000a*/ 	.short	(.L_13 - .L_12)
.L_12:
        /*000c*/ 	.word	0x00000000
        /*0010*/ 	.short	0x0008
        /*0012*/ 	.short	0x003c
        /*0014*/ 	.byte	0x00, 0xf0, 0x11, 0x00


	//----- nvinfo : EIATTR_KPARAM_INFO
	.align		4
.L_13:
        /*0018*/ 	.byte	0x04, 0x17
        /*001a*/ 	.short	(.L_15 - .L_14)
.L_14:
        /*001c*/ 	.word	0x00000000
        /*0020*/ 	.short	0x0007
        /*0022*/ 	.short	0x0038
        /*0024*/ 	.byte	0x00, 0xf0, 0x11, 0x00


	//----- nvinfo : EIATTR_KPARAM_INFO
	.align		4
.L_15:
        /*0028*/ 	.byte	0x04, 0x17
        /*002a*/ 	.short	(.L_17 - .L_16)
.L_16:
        /*002c*/ 	.word	0x00000000
        /*0030*/ 	.short	0x0006
        /*0032*/ 	.short	0x0030
        /*0034*/ 	.byte	0x00, 0xf4, 0x21, 0x00


	//----- nvinfo : EIATTR_KPARAM_INFO
	.align		4
.L_17:
        /*0038*/ 	.byte	0x04, 0x17
        /*003a*/ 	.short	(.L_19 - .L_18)
.L_18:
        /*003c*/ 	.word	0x00000000
        /*0040*/ 	.short	0x0005
        /*0042*/ 	.short	0x0028
        /*0044*/ 	.byte	0x00, 0xf4, 0x21, 0x00


	//----- nvinfo : EIATTR_KPARAM_INFO
	.align		4
.L_19:
        /*0048*/ 	.byte	0x04, 0x17
        /*004a*/ 	.short	(.L_21 - .L_20)
.L_20:
        /*004c*/ 	.word	0x00000000
        /*0050*/ 	.short	0x0004
        /*0052*/ 	.short	0x0020
        /*0054*/ 	.byte	0x00, 0xf4, 0x21, 0x00


	//----- nvinfo : EIATTR_KPARAM_INFO
	.align		4
.L_21:
        /*0058*/ 	.byte	0x04, 0x17
        /*005a*/ 	.short	(.L_23 - .L_22)
.L_22:
        /*005c*/ 	.word	0x00000000
        /*0060*/ 	.short	0x0003
        /*0062*/ 	.short	0x0018
        /*0064*/ 	.byte	0x00, 0xf4, 0x21, 0x00


	//----- nvinfo : EIATTR_KPARAM_INFO
	.align		4
.L_23:
        /*0068*/ 	.byte	0x04, 0x17
        /*006a*/ 	.short	(.L_25 - .L_24)
.L_24:
        /*006c*/ 	.word	0x00000000
        /*0070*/ 	.short	0x0002
        /*0072*/ 	.short	0x0010
        /*0074*/ 	.byte	0x00, 0xf4, 0x21, 0x00


	//----- nvinfo : EIATTR_KPARAM_INFO
	.align		4
.L_25:
        /*0078*/ 	.byte	0x04, 0x17
        /*007a*/ 	.short	(.L_27 - .L_26)
.L_26:
        /*007c*/ 	.word	0x00000000
        /*0080*/ 	.short	0x0001
        /*0082*/ 	.short	0x0008
        /*0084*/ 	.byte	0x00, 0xf4, 0x21, 0x00


	//----- nvinfo : EIATTR_KPARAM_INFO
	.align		4
.L_27:
        /*0088*/ 	.byte	0x04, 0x17
        /*008a*/ 	.short	(.L_29 - .L_28)
.L_28:
        /*008c*/ 	.word	0x00000000
        /*0090*/ 	.short	0x0000
        /*0092*/ 	.short	0x0000
        /*0094*/ 	.byte	0x00, 0xf4, 0x21, 0x00


	//----- nvinfo : EIATTR_SPARSE_MMA_MASK
	.align		4
.L_29:
        /*0098*/ 	.byte	0x03, 0x50
        /*009a*/ 	.short	0x0000


	//----- nvinfo : EIATTR_MAXREG_COUNT
	.align		4
        /*009c*/ 	.byte	0x03, 0x1b
        /*009e*/ 	.short	0x00ff


	//----- nvinfo : EIATTR_EXIT_INSTR_OFFSETS
	.align		4
        /*00a0*/ 	.byte	0x04, 0x1c
        /*00a2*/ 	.short	(.L_31 - .L_30)


	//   ....[0]....
.L_30:
        /*00a4*/ 	.word	0x00001360


	//   ....[1]....
        /*00a8*/ 	.word	0x00001380


	//----- nvinfo : EIATTR_REQNTID
	.align		4
.L_31:
        /*00ac*/ 	.byte	0x04, 0x10
        /*00ae*/ 	.short	(.L_33 - .L_32)
.L_32:
        /*00b0*/ 	.word	0x00000080
        /*00b4*/ 	.word	0x00000001
        /*00b8*/ 	.word	0x00000001


	//----- nvinfo : EIATTR_CBANK_PARAM_SIZE
	.align		4
.L_33:
        /*00bc*/ 	.byte	0x03, 0x19
        /*00be*/ 	.short	0x0040


	//----- nvinfo : EIATTR_PARAM_CBANK
	.align		4
        /*00c0*/ 	.byte	0x04, 0x0a
        /*00c2*/ 	.short	(.L_35 - .L_34)
	.align		4
.L_34:
        /*00c4*/ 	.word	index@(.nv.constant0.triton_poi_fused__native_batch_norm_legit_no_training_relu_threshold_backward_19)
        /*00c8*/ 	.short	0x0210
        /*00ca*/ 	.short	0x0040


	//----- nvinfo : EIATTR_SW_WAR
	.align		4
.L_35:
        /*00cc*/ 	.byte	0x04, 0x36
        /*00ce*/ 	.short	(.L_37 - .L_36)
.L_36:
        /*00d0*/ 	.word	0x00000008
.L_37:


//--------------------- .nv.callgraph             --------------------------
	.section	.nv.callgraph,"",@"SHT_CUDA_CALLGRAPH"
	.align	4
	.sectionentsize	8
	.align		4
        /*0000*/ 	.word	0x00000000
	.align		4
        /*0004*/ 	.word	0xffffffff
	.align		4
        /*0008*/ 	.word	0x00000000
	.align		4
        /*000c*/ 	.word	0xfffffffe
	.align		4
        /*0010*/ 	.word	0x00000000
	.align		4
        /*0014*/ 	.word	0xfffffffd
	.align		4
        /*0018*/ 	.word	0x00000000
	.align		4
        /*001c*/ 	.word	0xfffffffc


//--------------------- .nv.constant4             --------------------------
	.section	.nv.constant4,"a",@progbits
	.align	8
	.align		8
.nv.constant4:
        /*0000*/ 	.dword	_$_str
	.align		8
        /*0008*/ 	.dword	_$_str_$_2


//--------------------- .text.triton_poi_fused__native_batch_norm_legit_no_training_relu_threshold_backward_19 --------------------------
	.section	.text.triton_poi_fused__native_batch_norm_legit_no_training_relu_threshold_backward_19,"ax",@progbits
	.sectionflags	@"SHF_BARRIERS=1"
	.align	128
        .global         triton_poi_fused__native_batch_norm_legit_no_training_relu_threshold_backward_19
        .type           triton_poi_fused__native_batch_norm_legit_no_training_relu_threshold_backward_19,@function
        .size           triton_poi_fused__native_batch_norm_legit_no_training_relu_threshold_backward_19,(.L_x_1 - triton_poi_fused__native_batch_norm_legit_no_training_relu_threshold_backward_19)
        .other          triton_poi_fused__native_batch_norm_legit_no_training_relu_threshold_backward_19,@"STO_CUDA_ENTRY STV_DEFAULT"
triton_poi_fused__native_batch_norm_legit_no_training_relu_threshold_backward_19:
.text.triton_poi_fused__native_batch_norm_legit_no_training_relu_threshold_backward_19:
[----:B------:R-:W0:Y:S01]  /*0000*/  LDC R1, c[0x0][0x28] ;  /* 0x00000a00ff017b82 */ /* 0x000e220000000800 */
[----:B------:R-:W1:Y:S07]  /*0010*/  S2R R12, SR_CTAID.Y ;  /* 0x00000000000c7919 */ /* 0x000e6e0000002600 */
[----:B------:R-:W2:Y:S01]  /*0020*/  LDC.64 R20, c[0x0][0x218] ;  /* 0x00008600ff147b82 */ /* 0x000ea20000000a00 */
[----:B------:R-:W-:Y:S01]  /*0030*/  ULDC.64 UR6, c[0x0][0x208] ;  /* 0x0000820000067ab9 */ /* 0x000fe20000000a00 */
[----:B------:R-:W3:Y:S01]  /*0040*/  S2R R0, SR_TID.X ;  /* 0x0000000000007919 */ /* 0x000ee20000002100 */
[----:B------:R-:W4:Y:S05]  /*0050*/  S2R R24, SR_CTAID.X ;  /* 0x0000000000187919 */ /* 0x000f2a0000002500 */
[----:B------:R-:W5:Y:S08]  /*0060*/  LDC.64 R28, c[0x0][0x210] ;  /* 0x00008400ff1c7b82 */ /* 0x000f700000000a00 */
[----:B------:R-:W2:Y:S01]  /*0070*/  LDC.64 R34, c[0x0][0x220] ;  /* 0x00008800ff227b82 */ /* 0x000ea20000000a00 */
[----:B-1----:R-:W-:-:S02]  /*0080*/  IMAD.SHL.U32 R25, R12, 0x20, RZ ;  /* 0x000000200c197824 */ /* 0x002fc400078e00ff */
[----:B---3--:R-:W-:Y:S01]  /*0090*/  IMAD.SHL.U32 R16, R0, 0x8, RZ ;  /* 0x0000000800107824 */ /* 0x008fe200078e00ff */
[----:B------:R-:W-:Y:S01]  /*00a0*/  SHF.R.U32.HI R3, RZ, 0x2, R0 ;  /* 0x00000002ff037819 */ /* 0x000fe20000011600 */
[----:B----4-:R-:W-:-:S03]  /*00b0*/  IMAD.SHL.U32 R24, R24, 0x20, RZ ;  /* 0x0000002018187824 */ /* 0x010fc600078e00ff */
[----:B------:R-:W-:Y:S02]  /*00c0*/  LOP3.LUT R16, R25, 0x18, R16, 0xf8, !PT ;  /* 0x0000001819107812 */ /* 0x000fe400078ef810 */
[----:B------:R-:W-:Y:S02]  /*00d0*/  SGXT.U32 R3, R3, 0x5 ;  /* 0x000000050303781a */ /* 0x000fe40000000000 */
[----:B------:R-:W-:Y:S02]  /*00e0*/  SHF.R.S32.HI R5, RZ, 0x1f, R16 ;  /* 0x0000001fff057819 */ /* 0x000fe40000011410 */
[----:B------:R-:W-:Y:S02]  /*00f0*/  SHF.R.S32.HI R17, RZ, 0x1a, R12 ;  /* 0x0000001aff117819 */ /* 0x000fe4000001140c */
[----:B------:R-:W-:Y:S02]  /*0100*/  LEA.HI R5, R5, R16, RZ, 0x9 ;  /* 0x0000001005057211 */ /* 0x000fe400078f48ff */
[----:B------:R-:W-:-:S02]  /*0110*/  LOP3.LUT R2, R24, R3, RZ, 0xfc, !PT ;  /* 0x0000000318027212 */ /* 0x000fc400078efcff */
[----:B------:R-:W-:Y:S02]  /*0120*/  SHF.R.S32.HI R7, RZ, 0x9, R5 ;  /* 0x00000009ff077819 */ /* 0x000fe40000011405 */
[----:B------:R-:W-:Y:S02]  /*0130*/  LOP3.LUT R5, R5, 0xfffffe00, RZ, 0xc0, !PT ;  /* 0xfffffe0005057812 */ /* 0x000fe400078ec0ff */
[----:B------:R-:W-:Y:S01]  /*0140*/  SGXT R17, R17, 0x1 ;  /* 0x000000011111781a */ /* 0x000fe20000000200 */
[----:B------:R-:W-:Y:S01]  /*0150*/  IMAD R7, R7, 0x33, R2 ;  /* 0x0000003307077824 */ /* 0x000fe200078e0202 */
[----:B------:R-:W-:Y:S01]  /*0160*/  ISETP.GE.AND P0, PT, R2, 0x33, PT ;  /* 0x000000330200780c */ /* 0x000fe20003f06270 */
[C---:B------:R-:W-:Y:S01]  /*0170*/  IMAD.IADD R32, R16.reuse, 0x1, -R5 ;  /* 0x0000000110207824 */ /* 0x040fe200078e0a05 */
[----:B------:R-:W-:Y:S01]  /*0180*/  LOP3.LUT R16, R16, 0x4, RZ, 0xfc, !PT ;  /* 0x0000000410107812 */ /* 0x000fe200078efcff */
[----:B------:R-:W-:Y:S01]  /*0190*/  IMAD.SHL.U32 R13, R7, 0x200, RZ ;  /* 0x00000200070d7824 */ /* 0x000fe200078e00ff */
[----:B------:R-:W-:-:S02]  /*01a0*/  CS2R R4, SRZ ;  /* 0x0000000000047805 */ /* 0x000fc4000001ff00 */
[----:B------:R-:W-:Y:S02]  /*01b0*/  CS2R R6, SRZ ;  /* 0x0000000000067805 */ /* 0x000fe4000001ff00 */
[----:B------:R-:W-:Y:S01]  /*01c0*/  LEA.HI R17, R17, R16, RZ, 0x9 ;  /* 0x0000001011117211 */ /* 0x000fe200078f48ff */
[C---:B------:R-:W-:Y:S02]  /*01d0*/  IMAD.IADD R2, R32.reuse, 0x1, R13 ;  /* 0x0000000120027824 */ /* 0x040fe400078e020d */
[----:B--2---:R-:W-:Y:S01]  /*01e0*/  IMAD.WIDE R8, R32, 0x4, R20 ;  /* 0x0000000420087825 */ /* 0x004fe200078e0214 */
[----:B------:R-:W-:-:S03]  /*01f0*/  LOP3.LUT R17, R17, 0xfffffe00, RZ, 0xc0, !PT ;  /* 0xfffffe0011117812 */ /* 0x000fc600078ec0ff */
[----:B-----5:R-:W-:Y:S02]  /*0200*/  IMAD.WIDE R14, R2, 0x4, R28 ;  /* 0x00000004020e7825 */ /* 0x020fe400078e021c */
[----:B------:R-:W2:Y:S02]  /*0210*/  LDG.E.EL.128 R8, desc[UR6][R8.64] ;  /* 0x0000000608087981 */ /* 0x000ea4000c2e1d00 */
[----:B------:R-:W-:Y:S02]  /*0220*/  IMAD.IADD R26, R16, 0x1, -R17 ;  /* 0x00000001101a7824 */ /* 0x000fe400078e0a11 */
[----:B0-----:R-:W-:Y:S01]  /*0230*/  IMAD.WIDE R16, R32, 0x4, R34 ;  /* 0x0000000420107825 */ /* 0x001fe200078e0222 */
[----:B------:R0:W2:Y:S03]  /*0240*/  @!P0 LDG.E.EL.128 R4, desc[UR6][R14.64] ;  /* 0x000000060e048981 */ /* 0x0000a6000c2e1d00 */
[----:B------:R-:W-:-:S02]  /*0250*/  IMAD.IADD R13, R26, 0x1, R13 ;  /* 0x000000011a0d7824 */ /* 0x000fc400078e020d */
[----:B------:R-:W3:Y:S01]  /*0260*/  LDG.E.EL.128 R16, desc[UR6][R16.64] ;  /* 0x0000000610107981 */ /* 0x000ee2000c2e1d00 */
[----:B------:R-:W-:-:S04]  /*0270*/  IMAD.WIDE R20, R26, 0x4, R20 ;  /* 0x000000041a147825 */ /* 0x000fc800078e0214 */
[----:B------:R-:W-:Y:S01]  /*0280*/  IMAD.WIDE R28, R13, 0x4, R28 ;  /* 0x000000040d1c7825 */ /* 0x000fe200078e021c */
[----:B------:R-:W-:Y:S02]  /*0290*/  CS2R R12, SRZ ;  /* 0x00000000000c7805 */ /* 0x000fe4000001ff00 */
[----:B0-----:R-:W-:Y:S01]  /*02a0*/  CS2R R14, SRZ ;  /* 0x00000000000e7805 */ /* 0x001fe2000001ff00 */
[----:B------:R-:W4:Y:S05]  /*02b0*/  LDG.E.EL.128 R20, desc[UR6][R20.64] ;  /* 0x0000000614147981 */ /* 0x000f2a000c2e1d00 */
[----:B------:R-:W4:Y:S01]  /*02c0*/  @!P0 LDG.E.EL.128 R12, desc[UR6][R28.64] ;  /* 0x000000061c0c8981 */ /* 0x000f22000c2e1d00 */
[----:B------:R-:W-:-:S02]  /*02d0*/  IMAD.MOV.U32 R27, RZ, RZ, 0x3e800000 ;  /* 0x3e800000ff1b7424 */ /* 0x000fc400078e00ff */
[----:B--2---:R-:W-:Y:S01]  /*02e0*/  FADD R5, -R9, R5 ;  /* 0x0000000509057221 */ /* 0x004fe20000000100 */
[----:B------:R-:W-:Y:S01]  /*02f0*/  FADD R7, -R11, R7 ;  /* 0x000000070b077221 */ /* 0x000fe20000000100 */
[----:B---3--:R-:W-:-:S06]  /*0300*/  FADD R9, R16, 9.9999997473787516356e-06 ;  /* 0x3727c5ac10097421 */ /* 0x008fcc0000000000 */
[----:B------:R-:W0:Y:S01]  /*0310*/  MUFU.SQRT R9, R9 ;  /* 0x0000000900097308 */ /* 0x000e220000002000 */
[----:B------:R-:W-:Y:S01]  /*0320*/  FADD R18, R18, 9.9999997473787516356e-06 ;  /* 0x3727c5ac12127421 */ /* 0x000fe20000000000 */
[----:B------:R-:W-:Y:S01]  /*0330*/  FADD R19, R19, 9.9999997473787516356e-06 ;  /* 0x3727c5ac13137421 */ /* 0x000fe20000000000 */
[----:B------:R-:W-:-:S05]  /*0340*/  FADD R4, -R8, R4 ;  /* 0x0000000408047221 */ /* 0x000fca0000000100 */
[----:B------:R-:W1:Y:S01]  /*0350*/  MUFU.SQRT R11, R18 ;  /* 0x00000012000b7308 */ /* 0x000e620000002000 */
[----:B0-----:R-:W-:-:S07]  /*0360*/  FSETP.GT.AND P6, PT, R9, 8.50705917302346158658e+37, PT ;  /* 0x7e8000000900780b */ /* 0x001fce0003fc4000 */
[----:B------:R0:W2:Y:S01]  /*0370*/  MUFU.SQRT R8, R19 ;  /* 0x0000001300087308 */ /* 0x0000a20000002000 */
[----:B------:R-:W-:Y:S01]  /*0380*/  FSETP.GEU.AND P1, PT, R9, 1.175494350822287508e-38, PT ;  /* 0x008000000900780b */ /* 0x000fe20003f2e000 */
[----:B----4-:R-:W-:Y:S01]  /*0390*/  FADD R28, -R23, R15 ;  /* 0x0000000f171c7221 */ /* 0x010fe20000000100 */
[----:B------:R-:W-:Y:S01]  /*03a0*/  FSEL R15, R27, 1, P6 ;  /* 0x3f8000001b0f7808 */ /* 0x000fe20003000000 */
[----:B------:R-:W-:Y:S01]  /*03b0*/  FADD R6, -R10, R6 ;  /* 0x000000060a067221 */ /* 0x000fe20000000100 */
[----:B-1----:R-:W-:Y:S01]  /*03c0*/  FSETP.GT.AND P4, PT, R11, 8.50705917302346158658e+37, PT ;  /* 0x7e8000000b00780b */ /* 0x002fe20003f84000 */
[----:B------:R-:W-:Y:S01]  /*03d0*/  FADD R10, R17, 9.9999997473787516356e-06 ;  /* 0x3727c5ac110a7421 */ /* 0x000fe20000000000 */
[----:B------:R-:W-:Y:S01]  /*03e0*/  FSETP.GEU.AND P5, PT, R11, 1.175494350822287508e-38, PT ;  /* 0x008000000b00780b */ /* 0x000fe20003fae000 */
[----:B------:R-:W-:Y:S01]  /*03f0*/  FADD R30, -R21, R13 ;  /* 0x0000000d151e7221 */ /* 0x000fe20000000100 */
[----:B------:R-:W-:Y:S01]  /*0400*/  FADD R31, -R20, R12 ;  /* 0x0000000c141f7221 */ /* 0x000fe20000000100 */
[----:B------:R-:W-:Y:S01]  /*0410*/  @P6 FMUL R9, R9, 0.25 ;  /* 0x3e80000009096820 */ /* 0x000fe20000400000 */
[----:B0-----:R-:W0:Y:S01]  /*0420*/  LDC.64 R18, c[0x0][0x228] ;  /* 0x00008a00ff127b82 */ /* 0x001e220000000a00 */
[----:B--2---:R-:W-:-:S02]  /*0430*/  FSETP.GT.AND P6, PT, R8, 8.50705917302346158658e+37, PT ;  /* 0x7e8000000800780b */ /* 0x004fc40003fc4000 */
[----:B------:R-:W-:Y:S01]  /*0440*/  @!P1 FMUL R9, R9, 16777216 ;  /* 0x4b80000009099820 */ /* 0x000fe20000400000 */
[----:B------:R-:W-:Y:S01]  /*0450*/  @!P1 FMUL R15, R15, 16777216 ;  /* 0x4b8000000f0f9820 */ /* 0x000fe20000400000 */
[----:B------:R-:W-:Y:S01]  /*0460*/  FSETP.GEU.AND P1, PT, R8, 1.175494350822287508e-38, PT ;  /* 0x008000000800780b */ /* 0x000fe20003f2e000 */
[----:B------:R-:W1:Y:S01]  /*0470*/  MUFU.SQRT R10, R10 ;  /* 0x0000000a000a7308 */ /* 0x000e620000002000 */
[----:B------:R-:W-:-:S04]  /*0480*/  @P4 FMUL R11, R11, 0.25 ;  /* 0x3e8000000b0b4820 */ /* 0x000fc80000400000 */
[----:B------:R-:W-:-:S03]  /*0490*/  @!P5 FMUL R11, R11, 16777216 ;  /* 0x4b8000000b0bd820 */ /* 0x000fc60000400000 */
[----:B------:R-:W-:-:S04]  /*04a0*/  @P6 FMUL R8, R8, 0.25 ;  /* 0x3e80000008086820 */ /* 0x000fc80000400000 */
[----:B------:R-:W-:Y:S01]  /*04b0*/  @!P1 FMUL R8, R8, 16777216 ;  /* 0x4b80000008089820 */ /* 0x000fe20000400000 */
[----:B------:R-:W2:Y:S01]  /*04c0*/  MUFU.RCP R11, R11 ;  /* 0x0000000b000b7308 */ /* 0x000ea20000001000 */
[C---:B-1----:R-:W-:Y:S02]  /*04d0*/  FSETP.GT.AND P2, PT, R10.reuse, 8.50705917302346158658e+37, PT ;  /* 0x7e8000000a00780b */ /* 0x042fe40003f44000 */
[----:B------:R-:W-:-:S05]  /*04e0*/  FSETP.GEU.AND P3, PT, R10, 1.175494350822287508e-38, PT ;  /* 0x008000000a00780b */ /* 0x000fca0003f6e000 */
[----:B------:R-:W1:Y:S01]  /*04f0*/  MUFU.RCP R8, R8 ;  /* 0x0000000800087308 */ /* 0x000e620000001000 */
[C---:B------:R-:W-:Y:S02]  /*0500*/  FSEL R12, R27.reuse, 1, P4 ;  /* 0x3f8000001b0c7808 */ /* 0x040fe40002000000 */
[----:B------:R-:W-:-:S03]  /*0510*/  FSEL R13, R27, 1, P6 ;  /* 0x3f8000001b0d7808 */ /* 0x000fc60003000000 */
[----:B------:R-:W-:Y:S02]  /*0520*/  @!P5 FMUL R12, R12, 16777216 ;  /* 0x4b8000000c0cd820 */ /* 0x000fe40000400000 */
[----:B------:R-:W-:Y:S01]  /*0530*/  @!P1 FMUL R13, R13, 16777216 ;  /* 0x4b8000000d0d9820 */ /* 0x000fe20000400000 */
[----:B------:R-:W-:Y:S01]  /*0540*/  @P2 FMUL R10, R10, 0.25 ;  /* 0x3e8000000a0a2820 */ /* 0x000fe20000400000 */
[----:B--2---:R-:W-:Y:S02]  /*0550*/  FMUL R11, R11, R12 ;  /* 0x0000000c0b0b7220 */ /* 0x004fe40000400000 */
[----:B-1----:R-:W-:Y:S02]  /*0560*/  FMUL R8, R8, R13 ;  /* 0x0000000d08087220 */ /* 0x002fe40000400000 */
[----:B------:R-:W1:Y:S01]  /*0570*/  LDC.64 R12, c[0x0][0x230] ;  /* 0x00008c00ff0c7b82 */ /* 0x000e620000000a00 */
[----:B------:R-:W-:Y:S01]  /*0580*/  @!P3 FMUL R10, R10, 16777216 ;  /* 0x4b8000000a0ab820 */ /* 0x000fe20000400000 */
[----:B------:R2:W3:Y:S08]  /*0590*/  MUFU.RCP R16, R9 ;  /* 0x0000000900107308 */ /* 0x0004f00000001000 */
[----:B------:R-:W4:Y:S01]  /*05a0*/  MUFU.RCP R10, R10 ;  /* 0x0000000a000a7308 */ /* 0x000f220000001000 */
[----:B--2---:R-:W-:Y:S01]  /*05b0*/  FSEL R9, R27, 1, P2 ;  /* 0x3f8000001b097808 */ /* 0x004fe20001000000 */
[----:B------:R-:W-:-:S04]  /*05c0*/  FADD R29, -R22, R14 ;  /* 0x0000000e161d7221 */ /* 0x000fc80000000100 */
[----:B------:R-:W-:Y:S01]  /*05d0*/  @!P3 FMUL R9, R9, 16777216 ;  /* 0x4b8000000909b820 */ /* 0x000fe20000400000 */
[----:B------:R-:W-:Y:S01]  /*05e0*/  FMUL R14, R8, R7 ;  /* 0x00000007080e7220 */ /* 0x000fe20000400000 */
[----:B---3--:R-:W-:Y:S01]  /*05f0*/  FMUL R33, R16, R15 ;  /* 0x0000000f10217220 */ /* 0x008fe20000400000 */
[----:B0-----:R-:W-:-:S04]  /*0600*/  IMAD.WIDE R36, R32, 0x4, R18 ;  /* 0x0000000420247825 */ /* 0x001fc800078e0212 */
[----:B----4-:R-:W-:Y:S01]  /*0610*/  FMUL R10, R10, R9 ;  /* 0x000000090a0a7220 */ /* 0x010fe20000400000 */
[----:B-1----:R-:W-:-:S04]  /*0620*/  IMAD.WIDE R8, R32, 0x4, R12 ;  /* 0x0000000420087825 */ /* 0x002fc800078e020c */
[----:B------:R-:W-:Y:S01]  /*0630*/  FMUL R33, R33, R4 ;  /* 0x0000000421217220 */ /* 0x000fe20000400000 */
[----:B------:R-:W-:Y:S01]  /*0640*/  FMUL R17, R11, R6 ;  /* 0x000000060b117220 */ /* 0x000fe20000400000 */
[----:B------:R-:W-:Y:S02]  /*0650*/  FMUL R16, R10, R5 ;  /* 0x000000050a107220 */ /* 0x000fe40000400000 */
[----:B------:R-:W2:Y:S04]  /*0660*/  LDG.E.EL.128 R4, desc[UR6][R36.64] ;  /* 0x0000000624047981 */ /* 0x000ea8000c2e1d00 */
[----:B------:R-:W2:Y:S01]  /*0670*/  LDG.E.EL.128 R8, desc[UR6][R8.64] ;  /* 0x0000000608087981 */ /* 0x000ea2000c2e1d00 */
[----:B------:R-:W-:-:S04]  /*0680*/  IMAD.WIDE R34, R26, 0x4, R34 ;  /* 0x000000041a227825 */ /* 0x000fc800078e0222 */
[----:B------:R-:W-:-:S04]  /*0690*/  IMAD.WIDE R20, R26, 0x4, R12 ;  /* 0x000000041a147825 */ /* 0x000fc800078e020c */
[----:B------:R-:W-:Y:S02]  /*06a0*/  IMAD.WIDE R18, R26, 0x4, R18 ;  /* 0x000000041a127825 */ /* 0x000fe400078e0212 */
[----:B------:R-:W3:Y:S01]  /*06b0*/  LDG.E.EL.128 R20, desc[UR6][R20.64] ;  /* 0x0000000614147981 */ /* 0x000ee2000c2e1d00 */
[----:B------:R-:W0:Y:S01]  /*06c0*/  S2UR UR5, SR_CgaCtaId ;  /* 0x00000000000579c3 */ /* 0x000e220000008800 */
[----:B--2---:R-:W-:Y:S02]  /*06d0*/  FFMA R7, R7, R14, R11 ;  /* 0x0000000e07077223 */ /* 0x004fe4000000000b */
[----:B------:R-:W2:Y:S01]  /*06e0*/  LDG.E.EL.128 R12, desc[UR6][R34.64] ;  /* 0x00000006220c7981 */ /* 0x000ea2000c2e1d00 */
[----:B------:R-:W-:Y:S01]  /*06f0*/  FFMA R6, R6, R17, R10 ;  /* 0x0000001106067223 */ /* 0x000fe2000000000a */
[----:B------:R-:W-:Y:S02]  /*0700*/  FFMA R5, R5, R16, R9 ;  /* 0x0000001005057223 */ /* 0x000fe40000000009 */
[----:B------:R-:W3:Y:S01]  /*0710*/  LDG.E.EL.128 R16, desc[UR6][R18.64] ;  /* 0x0000000612107981 */ /* 0x000ee2000c2e1d00 */
[----:B------:R-:W-:Y:S01]  /*0720*/  FFMA R33, R4, R33, R8 ;  /* 0x0000002104217223 */ /* 0x000fe20000000008 */
[----:B------:R-:W-:Y:S01]  /*0730*/  IMAD.SHL.U32 R4, R0, 0x100, RZ ;  /* 0x0000010000047824 */ /* 0x000fe200078e00ff */
[----:B------:R-:W-:-:S04]  /*0740*/  UMOV UR4, 0x400 ;  /* 0x0000040000047882 */ /* 0x000fc80000000000 */
[----:B------:R-:W-:Y:S02]  /*0750*/  LOP3.LUT R4, R4, 0x300, RZ, 0xc0, !PT ;  /* 0x0000030004047812 */ /* 0x000fe400078ec0ff */
[C---:B------:R-:W-:Y:S02]  /*0760*/  FSETP.GEU.AND P1, PT, R33.reuse, RZ, PT ;  /* 0x000000ff2100720b */ /* 0x040fe40003f2e000 */
[C---:B------:R-:W-:Y:S01]  /*0770*/  LOP3.LUT R3, R4.reuse, R3, RZ, 0xfc, !PT ;  /* 0x0000000304037212 */ /* 0x040fe200078efcff */
[----:B0-----:R-:W-:Y:S01]  /*0780*/  UPRMT UR4, UR5, 0x654, UR4 ;  /* 0x0000065405047896 */ /* 0x001fe20008000004 */
[----:B------:R-:W-:Y:S02]  /*0790*/  FSEL R33, R33, RZ, P1 ;  /* 0x000000ff21217208 */ /* 0x000fe40000800000 */
[C---:B------:R-:W-:Y:S02]  /*07a0*/  LEA.HI R8, R4.reuse, R3, RZ, 0x1b ;  /* 0x0000000304087211 */ /* 0x040fe400078fd8ff */
[----:B------:R-:W-:-:S02]  /*07b0*/  LOP3.LUT R10, R4, 0x20, RZ, 0xfc, !PT ;  /* 0x00000020040a7812 */ /* 0x000fc400078efcff */
[C---:B------:R-:W-:Y:S02]  /*07c0*/  FSETP.GEU.AND P1, PT, R5.reuse, RZ, PT ;  /* 0x000000ff0500720b */ /* 0x040fe40003f2e000 */
[----:B------:R-:W-:Y:S02]  /*07d0*/  LOP3.LUT R26, R4, 0x40, RZ, 0xfc, !PT ;  /* 0x00000040041a7812 */ /* 0x000fe400078efcff */
[----:B------:R-:W-:Y:S02]  /*07e0*/  LEA R8, R8, UR4, 0x2 ;  /* 0x0000000408087c11 */ /* 0x000fe4000f8e10ff */
[-C--:B------:R-:W-:Y:S02]  /*07f0*/  LEA.HI R10, R10, R3.reuse, RZ, 0x1b ;  /* 0x000000030a0a7211 */ /* 0x080fe400078fd8ff */
[----:B------:R-:W-:Y:S02]  /*0800*/  FSEL R5, R5, RZ, P1 ;  /* 0x000000ff05057208 */ /* 0x000fe40000800000 */
[----:B------:R-:W-:-:S02]  /*0810*/  LEA.HI R26, R26, R3, RZ, 0x1b ;  /* 0x000000031a1a7211 */ /* 0x000fc400078fd8ff */
[----:B------:R-:W-:Y:S01]  /*0820*/  FSETP.GEU.AND P1, PT, R6, RZ, PT ;  /* 0x000000ff0600720b */ /* 0x000fe20003f2e000 */
[----:B------:R0:W-:Y:S01]  /*0830*/  STS [R8], R33 ;  /* 0x0000002108007388 */ /* 0x0001e20000000800 */
[----:B------:R-:W-:Y:S02]  /*0840*/  LEA R10, R10, UR4, 0x2 ;  /* 0x000000040a0a7c11 */ /* 0x000fe4000f8e10ff */
[----:B------:R-:W-:-:S03]  /*0850*/  LEA R11, R26, UR4, 0x2 ;  /* 0x000000041a0b7c11 */ /* 0x000fc6000f8e10ff */
[----:B------:R-:W-:Y:S01]  /*0860*/  STS [R10+0x80], R5 ;  /* 0x000080050a007388 */ /* 0x000fe20000000800 */
[----:B0-----:R-:W-:-:S04]  /*0870*/  FSEL R8, R6, RZ, P1 ;  /* 0x000000ff06087208 */ /* 0x001fc80000800000 */
[----:B------:R-:W-:Y:S01]  /*0880*/  FSETP.GTU.AND P1, PT, R8, RZ, PT ;  /* 0x000000ff0800720b */ /* 0x000fe20003f2c000 */
[----:B------:R0:W-:Y:S02]  /*0890*/  STS [R11+0x100], R8 ;  /* 0x000100080b007388 */ /* 0x0001e40000000800 */
[----:B0-----:R-:W-:-:S04]  /*08a0*/  LOP3.LUT R8, R4, 0x60, RZ, 0xfc, !PT ;  /* 0x0000006004087812 */ /* 0x001fc800078efcff */
[----:B------:R-:W-:Y:S02]  /*08b0*/  LEA.HI R11, R8, R3, RZ, 0x1b ;  /* 0x00000003080b7211 */ /* 0x000fe400078fd8ff */
[----:B------:R-:W-:Y:S02]  /*08c0*/  FSETP.GEU.AND P5, PT, R7, RZ, PT ;  /* 0x000000ff0700720b */ /* 0x000fe40003fae000 */
[----:B------:R-:W-:Y:S02]  /*08d0*/  LEA R26, R11, UR4, 0x2 ;  /* 0x000000040b1a7c11 */ /* 0x000fe4000f8e10ff */
[----:B------:R-:W-:-:S05]  /*08e0*/  FSEL R7, R7, RZ, P5 ;  /* 0x000000ff07077208 */ /* 0x000fca0002800000 */
[----:B------:R0:W-:Y:S01]  /*08f0*/  STS [R26+0x180], R7 ;  /* 0x000180071a007388 */ /* 0x0001e20000000800 */
[----:B------:R-:W-:Y:S01]  /*0900*/  FSETP.GTU.AND P2, PT, R33, RZ, PT ;  /* 0x000000ff2100720b */ /* 0x000fe20003f4c000 */
[----:B--2---:R-:W-:-:S04]  /*0910*/  FADD R12, R12, 9.9999997473787516356e-06 ;  /* 0x3727c5ac0c0c7421 */ /* 0x004fc80000000000 */
[----:B------:R-:W1:Y:S01]  /*0920*/  MUFU.SQRT R9, R12 ;  /* 0x0000000c00097308 */ /* 0x000e620000002000 */
[----:B------:R-:W-:-:S07]  /*0930*/  FADD R13, R13, 9.9999997473787516356e-06 ;  /* 0x3727c5ac0d0d7421 */ /* 0x000fce0000000000 */
[----:B------:R-:W2:Y:S01]  /*0940*/  MUFU.SQRT R6, R13 ;  /* 0x0000000d00067308 */ /* 0x000ea20000002000 */
[----:B------:R-:W-:Y:S01]  /*0950*/  FADD R14, R14, 9.9999997473787516356e-06 ;  /* 0x3727c5ac0e0e7421 */ /* 0x000fe20000000000 */
[----:B------:R-:W-:Y:S01]  /*0960*/  FADD R15, R15, 9.9999997473787516356e-06 ;  /* 0x3727c5ac0f0f7421 */ /* 0x000fe20000000000 */
[C---:B-1----:R-:W-:Y:S02]  /*0970*/  FSETP.GT.AND P4, PT, R9.reuse, 8.50705917302346158658e+37, PT ;  /* 0x7e8000000900780b */ /* 0x042fe40003f84000 */
[----:B------:R-:W-:-:S03]  /*0980*/  FSETP.GEU.AND P3, PT, R9, 1.175494350822287508e-38, PT ;  /* 0x008000000900780b */ /* 0x000fc60003f6e000 */
[----:B------:R-:W1:Y:S01]  /*0990*/  MUFU.SQRT R10, R14 ;  /* 0x0000000e000a7308 */ /* 0x000e620000002000 */
[----:B--2---:R-:W-:-:S07]  /*09a0*/  FSETP.GT.AND P6, PT, R6, 8.50705917302346158658e+37, PT ;  /* 0x7e8000000600780b */ /* 0x004fce0003fc4000 */
[----:B------:R-:W2:Y:S01]  /*09b0*/  MUFU.SQRT R11, R15 ;  /* 0x0000000f000b7308 */ /* 0x000ea20000002000 */
[----:B------:R-:W-:Y:S01]  /*09c0*/  FSETP.GEU.AND P5, PT, R6, 1.175494350822287508e-38, PT ;  /* 0x008000000600780b */ /* 0x000fe20003fae000 */
[----:B------:R-:W-:Y:S01]  /*09d0*/  @P4 FMUL R9, R9, 0.25 ;  /* 0x3e80000009094820 */ /* 0x000fe20000400000 */
[----:B------:R-:W-:-:S03]  /*09e0*/  FSEL R13, R27, 1, P4 ;  /* 0x3f8000001b0d7808 */ /* 0x000fc60002000000 */
[----:B------:R-:W-:Y:S01]  /*09f0*/  @!P3 FMUL R9, R9, 16777216 ;  /* 0x4b8000000909b820 */ /* 0x000fe20000400000 */
[----:B------:R-:W-:Y:S01]  /*0a00*/  FSEL R12, R27, 1, P6 ;  /* 0x3f8000001b0c7808 */ /* 0x000fe20003000000 */
[----:B------:R-:W-:Y:S02]  /*0a10*/  @!P3 FMUL R13, R13, 16777216 ;  /* 0x4b8000000d0db820 */ /* 0x000fe40000400000 */
[----:B------:R-:W4:Y:S01]  /*0a20*/  MUFU.RCP R8, R9 ;  /* 0x0000000900087308 */ /* 0x000f220000001000 */
[----:B-1----:R-:W-:Y:S01]  /*0a30*/  FSETP.GT.AND P3, PT, R10, 8.50705917302346158658e+37, PT ;  /* 0x7e8000000a00780b */ /* 0x002fe20003f64000 */
[----:B------:R-:W-:Y:S01]  /*0a40*/  @P6 FMUL R6, R6, 0.25 ;  /* 0x3e80000006066820 */ /* 0x000fe20000400000 */
[----:B--2---:R-:W-:-:S03]  /*0a50*/  FSETP.GT.AND P6, PT, R11, 8.50705917302346158658e+37, PT ;  /* 0x7e8000000b00780b */ /* 0x004fc60003fc4000 */
[----:B------:R-:W-:Y:S01]  /*0a60*/  @!P5 FMUL R6, R6, 16777216 ;  /* 0x4b8000000606d820 */ /* 0x000fe20000400000 */
[----:B------:R-:W-:Y:S01]  /*0a70*/  FSETP.GEU.AND P4, PT, R10, 1.175494350822287508e-38, PT ;  /* 0x008000000a00780b */ /* 0x000fe20003f8e000 */
[----:B------:R-:W-:Y:S01]  /*0a80*/  @!P5 FMUL R12, R12, 16777216 ;  /* 0x4b8000000c0cd820 */ /* 0x000fe20000400000 */
[----:B------:R-:W-:-:S05]  /*0a90*/  FSETP.GEU.AND P5, PT, R11, 1.175494350822287508e-38, PT ;  /* 0x008000000b00780b */ /* 0x000fca0003fae000 */
[----:B------:R-:W-:Y:S01]  /*0aa0*/  @P3 FMUL R10, R10, 0.25 ;  /* 0x3e8000000a0a3820 */ /* 0x000fe20000400000 */
[----:B----4-:R-:W-:Y:S02]  /*0ab0*/  FMUL R8, R8, R13 ;  /* 0x0000000d08087220 */ /* 0x010fe40000400000 */
[----:B------:R-:W1:Y:S01]  /*0ac0*/  MUFU.RCP R13, R6 ;  /* 0x00000006000d7308 */ /* 0x000e620000001000 */
[----:B------:R-:W-:Y:S02]  /*0ad0*/  @P6 FMUL R11, R11, 0.25 ;  /* 0x3e8000000b0b6820 */ /* 0x000fe40000400000 */
[----:B------:R-:W-:Y:S02]  /*0ae0*/  @!P4 FMUL R10, R10, 16777216 ;  /* 0x4b8000000a0ac820 */ /* 0x000fe40000400000 */
[----:B------:R-:W-:-:S04]  /*0af0*/  @!P5 FMUL R11, R11, 16777216 ;  /* 0x4b8000000b0bd820 */ /* 0x000fc80000400000 */
[----:B------:R-:W2:Y:S01]  /*0b00*/  MUFU.RCP R10, R10 ;  /* 0x0000000a000a7308 */ /* 0x000ea20000001000 */
[----:B------:R-:W-:-:S07]  /*0b10*/  FSEL R9, R27, 1, P3 ;  /* 0x3f8000001b097808 */ /* 0x000fce0001800000 */
[----:B------:R-:W4:Y:S01]  /*0b20*/  MUFU.RCP R11, R11 ;  /* 0x0000000b000b7308 */ /* 0x000f220000001000 */
[----:B-1----:R-:W-:Y:S01]  /*0b30*/  FMUL R13, R13, R12 ;  /* 0x0000000c0d0d7220 */ /* 0x002fe20000400000 */
[----:B------:R-:W-:Y:S01]  /*0b40*/  FSEL R12, R27, 1, P6 ;  /* 0x3f8000001b0c7808 */ /* 0x000fe20003000000 */
[----:B------:R-:W-:Y:S01]  /*0b50*/  @!P4 FMUL R9, R9, 16777216 ;  /* 0x4b8000000909c820 */ /* 0x000fe20000400000 */
[----:B------:R-:W-:-:S03]  /*0b60*/  FMUL R31, R8, R31 ;  /* 0x0000001f081f7220 */ /* 0x000fc60000400000 */
[----:B------:R-:W-:Y:S01]  /*0b70*/  @!P5 FMUL R12, R12, 16777216 ;  /* 0x4b8000000c0cd820 */ /* 0x000fe20000400000 */
[----:B--2---:R-:W-:Y:S01]  /*0b80*/  FMUL R6, R10, R9 ;  /* 0x000000090a067220 */ /* 0x004fe20000400000 */
[C---:B------:R-:W-:Y:S02]  /*0b90*/  LOP3.LUT R8, R4.reuse, 0x80, RZ, 0xfc, !PT ;  /* 0x0000008004087812 */ /* 0x040fe400078efcff */
[C---:B------:R-:W-:Y:S01]  /*0ba0*/  LOP3.LUT R10, R4.reuse, 0xa0, RZ, 0xfc, !PT ;  /* 0x000000a0040a7812 */ /* 0x040fe200078efcff */
[----:B----4-:R-:W-:Y:S01]  /*0bb0*/  FMUL R15, R11, R12 ;  /* 0x0000000c0b0f7220 */ /* 0x010fe20000400000 */
[----:B------:R-:W-:Y:S02]  /*0bc0*/  LOP3.LUT R12, R4, 0xc0, RZ, 0xfc, !PT ;  /* 0x000000c0040c7812 */ /* 0x000fe400078efcff */
[-C--:B------:R-:W-:Y:S02]  /*0bd0*/  LEA.HI R9, R8, R3.reuse, RZ, 0x1b ;  /* 0x0000000308097211 */ /* 0x080fe400078fd8ff */
[----:B------:R-:W-:-:S02]  /*0be0*/  LEA.HI R8, R10, R3, RZ, 0x1b ;  /* 0x000000030a087211 */ /* 0x000fc400078fd8ff */
[-C--:B------:R-:W-:Y:S02]  /*0bf0*/  LEA.HI R10, R12, R3.reuse, RZ, 0x1b ;  /* 0x000000030c0a7211 */ /* 0x080fe400078fd8ff */
[----:B------:R-:W-:Y:S02]  /*0c00*/  SHF.R.U32.HI R12, RZ, 0x5, R0 ;  /* 0x00000005ff0c7819 */ /* 0x000fe40000011600 */
[----:B------:R-:W-:Y:S01]  /*0c10*/  LOP3.LUT R4, R4, 0xe0, RZ, 0xfc, !PT ;  /* 0x000000e004047812 */ /* 0x000fe200078efcff */
[----:B------:R-:W-:Y:S01]  /*0c20*/  FMUL R28, R15, R28 ;  /* 0x0000001c0f1c7220 */ /* 0x000fe20000400000 */
[----:B------:R-:W-:Y:S01]  /*0c30*/  SGXT.U32 R12, R12, 0x2 ;  /* 0x000000020c0c781a */ /* 0x000fe20000000000 */
[----:B------:R-:W-:Y:S01]  /*0c40*/  FMUL R30, R13, R30 ;  /* 0x0000001e0d1e7220 */ /* 0x000fe20000400000 */
[----:B------:R-:W-:Y:S01]  /*0c50*/  LEA.HI R11, R4, R3, RZ, 0x1b ;  /* 0x00000003040b7211 */ /* 0x000fe200078fd8ff */
[----:B------:R-:W-:Y:S01]  /*0c60*/  FMUL R13, R6, R29 ;  /* 0x0000001d060d7220 */ /* 0x000fe20000400000 */
[----:B---3--:R-:W-:Y:S01]  /*0c70*/  FFMA R16, R16, R31, R20 ;  /* 0x0000001f10107223 */ /* 0x008fe20000000014 */
[----:B------:R-:W-:Y:S01]  /*0c80*/  LOP3.LUT R3, R24, 0x1f, R0, 0xf8, !PT ;  /* 0x0000001f18037812 */ /* 0x000fe200078ef800 */
[----:B------:R-:W-:Y:S01]  /*0c90*/  FFMA R23, R19, R28, R23 ;  /* 0x0000001c13177223 */ /* 0x000fe20000000017 */
[----:B------:R-:W-:Y:S01]  /*0ca0*/  LOP3.LUT R4, R25, R12, RZ, 0xfc, !PT ;  /* 0x0000000c19047212 */ /* 0x000fe200078efcff */
[----:B------:R-:W-:Y:S01]  /*0cb0*/  FFMA R17, R17, R30, R21 ;  /* 0x0000001e11117223 */ /* 0x000fe20000000015 */
[----:B------:R-:W-:-:S02]  /*0cc0*/  LOP3.LUT R6, R25, 0x18, R12, 0xfe, !PT ;  /* 0x0000001819067812 */ /* 0x000fc400078efe0c */
[----:B------:R-:W-:Y:S02]  /*0cd0*/  LOP3.LUT R32, R25, 0x14, R12, 0xfe, !PT ;  /* 0x0000001419207812 */ /* 0x000fe400078efe0c */
[----:B------:R-:W-:Y:S02]  /*0ce0*/  LOP3.LUT R28, R25, 0x10, R12, 0xfe, !PT ;  /* 0x00000010191c7812 */ /* 0x000fe400078efe0c */
[----:B------:R-:W-:Y:S02]  /*0cf0*/  LOP3.LUT R24, R25, 0xc, R12, 0xfe, !PT ;  /* 0x0000000c19187812 */ /* 0x000fe400078efe0c */
[----:B------:R-:W-:Y:S02]  /*0d00*/  LOP3.LUT R20, R25, 0x8, R12, 0xfe, !PT ;  /* 0x0000000819147812 */ /* 0x000fe400078efe0c */
[----:B0-----:R-:W-:Y:S02]  /*0d10*/  LOP3.LUT R26, R25, 0x4, R12, 0xfe, !PT ;  /* 0x00000004191a7812 */ /* 0x001fe400078efe0c */
[----:B------:R-:W-:Y:S01]  /*0d20*/  LOP3.LUT R14, R25, 0x1c, R12, 0xfe, !PT ;  /* 0x0000001c190e7812 */ /* 0x000fe200078efe0c */
[----:B------:R-:W-:-:S02]  /*0d30*/  IMAD R15, R4, 0x33, R3 ;  /* 0x00000033040f7824 */ /* 0x000fc400078e0203 */
[----:B------:R-:W-:Y:S01]  /*0d40*/  FFMA R18, R18, R13, R22 ;  /* 0x0000000d12127223 */ /* 0x000fe20000000016 */
[----:B------:R-:W-:Y:S01]  /*0d50*/  FSETP.GEU.AND P6, PT, R16, RZ, PT ;  /* 0x000000ff1000720b */ /* 0x000fe20003fce000 */
[--C-:B------:R-:W-:Y:S01]  /*0d60*/  IMAD R4, R6, 0x33, R3.reuse ;  /* 0x0000003306047824 */ /* 0x100fe200078e0203 */
[----:B------:R-:W-:Y:S01]  /*0d70*/  FSETP.GEU.AND P5, PT, R17, RZ, PT ;  /* 0x000000ff1100720b */ /* 0x000fe20003fae000 */
[--C-:B------:R-:W-:Y:S01]  /*0d80*/  IMAD R6, R32, 0x33, R3.reuse ;  /* 0x0000003320067824 */ /* 0x100fe200078e0203 */
[----:B------:R-:W-:Y:S01]  /*0d90*/  ISETP.GE.AND P3, PT, R3, 0x33, PT ;  /* 0x000000330300780c */ /* 0x000fe20003f66270 */
[--C-:B------:R-:W-:Y:S02]  /*0da0*/  IMAD R29, R28, 0x33, R3.reuse ;  /* 0x000000331c1d7824 */ /* 0x100fe400078e0203 */
[--C-:B------:R-:W-:Y:S02]  /*0db0*/  IMAD R19, R24, 0x33, R3.reuse ;  /* 0x0000003318137824 */ /* 0x100fe400078e0203 */
[----:B------:R-:W-:-:S02]  /*0dc0*/  IMAD R27, R26, 0x33, R3 ;  /* 0x000000331a1b7824 */ /* 0x000fc400078e0203 */
[--C-:B------:R-:W-:Y:S02]  /*0dd0*/  IMAD R31, R20, 0x33, R3.reuse ;  /* 0x00000033141f7824 */ /* 0x100fe400078e0203 */
[----:B------:R-:W-:Y:S01]  /*0de0*/  IMAD R3, R14, 0x33, R3 ;  /* 0x000000330e037824 */ /* 0x000fe200078e0203 */
[----:B------:R-:W-:Y:S02]  /*0df0*/  FSEL R14, R16, RZ, P6 ;  /* 0x000000ff100e7208 */ /* 0x000fe40003000000 */
[----:B------:R-:W-:Y:S02]  /*0e00*/  FSETP.GEU.AND P6, PT, R18, RZ, PT ;  /* 0x000000ff1200720b */ /* 0x000fe40003fce000 */
[----:B------:R-:W-:Y:S02]  /*0e10*/  FSEL R16, R17, RZ, P5 ;  /* 0x000000ff11107208 */ /* 0x000fe40002800000 */
[----:B------:R-:W-:Y:S02]  /*0e20*/  FSETP.GEU.AND P5, PT, R23, RZ, PT ;  /* 0x000000ff1700720b */ /* 0x000fe40003fae000 */
[----:B------:R-:W-:-:S02]  /*0e30*/  LEA R9, R9, UR4, 0x2 ;  /* 0x0000000409097c11 */ /* 0x000fc4000f8e10ff */
[----:B------:R-:W-:Y:S02]  /*0e40*/  FSETP.GTU.AND P4, PT, R7, RZ, PT ;  /* 0x000000ff0700720b */ /* 0x000fe40003f8c000 */
[----:B------:R-:W-:Y:S02]  /*0e50*/  LEA R13, R8, UR4, 0x2 ;  /* 0x00000004080d7c11 */ /* 0x000fe4000f8e10ff */
[----:B------:R-:W-:Y:S02]  /*0e60*/  LOP3.LUT R7, R0, 0x7f, RZ, 0xc0, !PT ;  /* 0x0000007f00077812 */ /* 0x000fe400078ec0ff */
[----:B------:R-:W-:Y:S02]  /*0e70*/  LEA R10, R10, UR4, 0x2 ;  /* 0x000000040a0a7c11 */ /* 0x000fe4000f8e10ff */
[----:B------:R-:W-:Y:S02]  /*0e80*/  FSEL R17, R18, RZ, P6 ;  /* 0x000000ff12117208 */ /* 0x000fe40003000000 */
[----:B------:R-:W-:-:S02]  /*0e90*/  LEA R0, R11, UR4, 0x2 ;  /* 0x000000040b007c11 */ /* 0x000fc4000f8e10ff */
[----:B------:R-:W-:Y:S01]  /*0ea0*/  FSEL R23, R23, RZ, P5 ;  /* 0x000000ff17177208 */ /* 0x000fe20002800000 */
[----:B------:R0:W-:Y:S04]  /*0eb0*/  STS [R9+0x200], R14 ;  /* 0x0002000e09007388 */ /* 0x0001e80000000800 */
[----:B------:R-:W-:Y:S04]  /*0ec0*/  STS [R13+0x280], R16 ;  /* 0x000280100d007388 */ /* 0x000fe80000000800 */
[----:B------:R-:W-:Y:S04]  /*0ed0*/  STS [R10+0x300], R17 ;  /* 0x000300110a007388 */ /* 0x000fe80000000800 */
[----:B------:R1:W-:Y:S01]  /*0ee0*/  STS [R0+0x380], R23 ;  /* 0x0003801700007388 */ /* 0x0003e20000000800 */
[----:B------:R-:W-:Y:S01]  /*0ef0*/  IMAD.IADD R12, R12, 0x1, R7 ;  /* 0x000000010c0c7824 */ /* 0x000fe200078e0207 */
[----:B------:R-:W-:-:S02]  /*0f00*/  LOP3.LUT R8, R7, 0x80, RZ, 0xfc, !PT ;  /* 0x0000008007087812 */ /* 0x000fc400078efcff */
[C---:B------:R-:W-:Y:S02]  /*0f10*/  LOP3.LUT R18, R7.reuse, 0x100, RZ, 0xfc, !PT ;  /* 0x0000010007127812 */ /* 0x040fe400078efcff */
[C---:B------:R-:W-:Y:S02]  /*0f20*/  LOP3.LUT R20, R7.reuse, 0x180, RZ, 0xfc, !PT ;  /* 0x0000018007147812 */ /* 0x040fe400078efcff */
[----:B------:R-:W-:Y:S01]  /*0f30*/  LEA R12, R12, UR4, 0x2 ;  /* 0x000000040c0c7c11 */ /* 0x000fe2000f8e10ff */
[----:B------:R-:W-:Y:S01]  /*0f40*/  BAR.SYNC.DEFER_BLOCKING 0x0 ;  /* 0x0000000000007b1d */ /* 0x000fe20000010000 */
[C---:B------:R-:W-:Y:S02]  /*0f50*/  LOP3.LUT R22, R7.reuse, 0x200, RZ, 0xfc, !PT ;  /* 0x0000020007167812 */ /* 0x040fe400078efcff */
[----:B------:R-:W-:Y:S02]  /*0f60*/  LOP3.LUT R24, R7, 0x280, RZ, 0xfc, !PT ;  /* 0x0000028007187812 */ /* 0x000fe400078efcff */
[----:B0-----:R-:W-:-:S02]  /*0f70*/  LEA.HI R9, R8, R7, RZ, 0x1b ;  /* 0x0000000708097211 */ /* 0x001fc400078fd8ff */
[C---:B------:R-:W-:Y:S02]  /*0f80*/  LOP3.LUT R26, R7.reuse, 0x300, RZ, 0xfc, !PT ;  /* 0x00000300071a7812 */ /* 0x040fe400078efcff */
[----:B-1----:R-:W-:Y:S02]  /*0f90*/  LOP3.LUT R0, R7, 0x380, RZ, 0xfc, !PT ;  /* 0x0000038007007812 */ /* 0x002fe400078efcff */
[-C--:B------:R-:W-:Y:S02]  /*0fa0*/  LEA.HI R8, R18, R7.reuse, RZ, 0x1b ;  /* 0x0000000712087211 */ /* 0x080fe400078fd8ff */
[-C--:B------:R-:W-:Y:S02]  /*0fb0*/  LEA.HI R11, R20, R7.reuse, RZ, 0x1b ;  /* 0x00000007140b7211 */ /* 0x080fe400078fd8ff */
[----:B------:R-:W-:Y:S02]  /*0fc0*/  LEA R33, R9, UR4, 0x2 ;  /* 0x0000000409217c11 */ /* 0x000fe4000f8e10ff */
[----:B------:R-:W-:-:S02]  /*0fd0*/  LEA.HI R18, R22, R7, RZ, 0x1b ;  /* 0x0000000716127211 */ /* 0x000fc400078fd8ff */
[-C--:B------:R-:W-:Y:S02]  /*0fe0*/  LEA.HI R10, R24, R7.reuse, RZ, 0x1b ;  /* 0x00000007180a7211 */ /* 0x080fe400078fd8ff */
[-C--:B------:R-:W-:Y:S02]  /*0ff0*/  LEA.HI R9, R26, R7.reuse, RZ, 0x1b ;  /* 0x000000071a097211 */ /* 0x080fe400078fd8ff */
[----:B------:R-:W-:Y:S01]  /*1000*/  LEA.HI R0, R0, R7, RZ, 0x1b ;  /* 0x0000000700007211 */ /* 0x000fe200078fd8ff */
[----:B------:R0:W1:Y:S01]  /*1010*/  LDS R21, [R12] ;  /* 0x000000000c157984 */ /* 0x0000620000000800 */
[----:B------:R-:W-:Y:S02]  /*1020*/  LEA R20, R8, UR4, 0x2 ;  /* 0x0000000408147c11 */ /* 0x000fe4000f8e10ff */
[----:B------:R-:W-:Y:S01]  /*1030*/  LEA R24, R11, UR4, 0x2 ;  /* 0x000000040b187c11 */ /* 0x000fe2000f8e10ff */
[----:B------:R-:W2:Y:S01]  /*1040*/  LDS R33, [R33+0x200] ;  /* 0x0002000021217984 */ /* 0x000ea20000000800 */
[----:B------:R-:W-:-:S02]  /*1050*/  LEA R18, R18, UR4, 0x2 ;  /* 0x0000000412127c11 */ /* 0x000fc4000f8e10ff */
[----:B------:R-:W-:Y:S01]  /*1060*/  LEA R8, R10, UR4, 0x2 ;  /* 0x000000040a087c11 */ /* 0x000fe2000f8e10ff */
[----:B------:R-:W3:Y:S01]  /*1070*/  LDS R11, [R20+0x400] ;  /* 0x00040000140b7984 */ /* 0x000ee20000000800 */
[----:B------:R-:W-:Y:S01]  /*1080*/  LEA R7, R9, UR4, 0x2 ;  /* 0x0000000409077c11 */ /* 0x000fe2000f8e10ff */
[----:B0-----:R-:W0:Y:S01]  /*1090*/  LDC.64 R12, c[0x0][0x238] ;  /* 0x00008e00ff0c7b82 */ /* 0x001e220000000a00 */
[----:B------:R-:W-:Y:S01]  /*10a0*/  LEA R0, R0, UR4, 0x2 ;  /* 0x0000000400007c11 */ /* 0x000fe2000f8e10ff */
[----:B------:R-:W4:Y:S01]  /*10b0*/  LDS R10, [R24+0x600] ;  /* 0x00060000180a7984 */ /* 0x000f220000000800 */
[----:B------:R-:W-:Y:S01]  /*10c0*/  FSETP.GTU.AND P5, PT, R5, RZ, PT ;  /* 0x000000ff0500720b */ /* 0x000fe20003fac000 */
[----:B------:R-:W-:Y:S02]  /*10d0*/  ULDC.64 UR4, c[0x0][0x240] ;  /* 0x0000900000047ab9 */ /* 0x000fe40000000a00 */
[----:B------:R5:W0:Y:S04]  /*10e0*/  LDS R9, [R18+0x800] ;  /* 0x0008000012097984 */ /* 0x000a280000000800 */
[----:B------:R-:W1:Y:S04]  /*10f0*/  LDS R8, [R8+0xa00] ;  /* 0x000a000008087984 */ /* 0x000e680000000800 */
[----:B------:R-:W1:Y:S04]  /*1100*/  LDS R7, [R7+0xc00] ;  /* 0x000c000007077984 */ /* 0x000e680000000800 */
[----:B------:R-:W1:Y:S01]  /*1110*/  LDS R0, [R0+0xe00] ;  /* 0x000e000000007984 */ /* 0x000e620000000800 */
[----:B------:R-:W-:-:S02]  /*1120*/  SEL R22, RZ, 0x1, P4 ;  /* 0x00000001ff167807 */ /* 0x000fc40002000000 */
[----:B------:R-:W-:Y:S02]  /*1130*/  SEL R5, RZ, 0x1, P1 ;  /* 0x00000001ff057807 */ /* 0x000fe40000800000 */
[----:B------:R-:W-:Y:S02]  /*1140*/  FSETP.GTU.AND P1, PT, R14, RZ, PT ;  /* 0x000000ff0e00720b */ /* 0x000fe40003f2c000 */
[----:B------:R-:W-:Y:S02]  /*1150*/  PRMT R22, R5, 0x3340, R22 ;  /* 0x0000334005167816 */ /* 0x000fe40000000016 */
[----:B------:R-:W-:Y:S02]  /*1160*/  FSETP.GTU.AND P4, PT, R16, RZ, PT ;  /* 0x000000ff1000720b */ /* 0x000fe40003f8c000 */
[----:B------:R-:W-:Y:S01]  /*1170*/  SEL R5, RZ, 0x1, P5 ;  /* 0x00000001ff057807 */ /* 0x000fe20002800000 */
[----:B0-----:R-:W-:Y:S01]  /*1180*/  IMAD.WIDE R14, R15, 0x4, R12 ;  /* 0x000000040f0e7825 */ /* 0x001fe200078e020c */
[----:B------:R-:W-:-:S02]  /*1190*/  FSETP.GTU.AND P6, PT, R17, RZ, PT ;  /* 0x000000ff1100720b */ /* 0x000fc40003fcc000 */
[----:B------:R-:W-:Y:S02]  /*11a0*/  FSETP.GTU.AND P5, PT, R23, RZ, PT ;  /* 0x000000ff1700720b */ /* 0x000fe40003fac000 */
[----:B------:R-:W-:Y:S02]  /*11b0*/  SEL R25, RZ, 0x1, P4 ;  /* 0x00000001ff197807 */ /* 0x000fe40002000000 */
[----:B-----5:R-:W-:Y:S02]  /*11c0*/  SEL R18, RZ, 0x1, P1 ;  /* 0x00000001ff127807 */ /* 0x020fe40000800000 */
[----:B------:R-:W-:Y:S02]  /*11d0*/  SEL R16, RZ, 0x1, P2 ;  /* 0x00000001ff107807 */ /* 0x000fe40001000000 */
[----:B------:R-:W-:Y:S02]  /*11e0*/  SEL R24, RZ, 0x1, P5 ;  /* 0x00000001ff187807 */ /* 0x000fe40002800000 */
[----:B------:R-:W-:Y:S01]  /*11f0*/  SEL R17, RZ, 0x1, P6 ;  /* 0x00000001ff117807 */ /* 0x000fe20003000000 */
[----:B-1----:R0:W-:Y:S01]  /*1200*/  @!P3 STG.E desc[UR6][R14.64], R21 ;  /* 0x000000150e00b986 */ /* 0x0021e2000c101906 */
[----:B------:R-:W-:Y:S01]  /*1210*/  IMAD.WIDE R26, R27, 0x4, R12 ;  /* 0x000000041b1a7825 */ /* 0x000fe200078e020c */
[----:B------:R-:W-:-:S02]  /*1220*/  PRMT R25, R18, 0x3340, R25 ;  /* 0x0000334012197816 */ /* 0x000fc40000000019 */
[----:B------:R-:W-:Y:S01]  /*1230*/  PRMT R23, R16, 0x3340, R5 ;  /* 0x0000334010177816 */ /* 0x000fe20000000005 */
[----:B------:R-:W-:Y:S01]  /*1240*/  IMAD.WIDE R18, R19, 0x4, R12 ;  /* 0x0000000413127825 */ /* 0x000fe200078e020c */
[----:B------:R-:W-:Y:S01]  /*1250*/  PRMT R24, R17, 0x3340, R24 ;  /* 0x0000334011187816 */ /* 0x000fe20000000018 */
[----:B--2---:R1:W-:Y:S02]  /*1260*/  @!P3 STG.E desc[UR6][R26.64], R33 ;  /* 0x000000211a00b986 */ /* 0x0043e4000c101906 */
[----:B------:R-:W-:-:S04]  /*1270*/  IMAD.WIDE R16, R29, 0x4, R12 ;  /* 0x000000041d107825 */ /* 0x000fc800078e020c */
[----:B0-----:R-:W-:-:S04]  /*1280*/  IMAD.WIDE R14, R31, 0x4, R12 ;  /* 0x000000041f0e7825 */ /* 0x001fc800078e020c */
[--C-:B------:R-:W-:Y:S01]  /*1290*/  IMAD.WIDE R20, R6, 0x4, R12.reuse ;  /* 0x0000000406147825 */ /* 0x100fe200078e020c */
[----:B---3--:R0:W-:Y:S01]  /*12a0*/  @!P3 STG.E desc[UR6][R14.64], R11 ;  /* 0x0000000b0e00b986 */ /* 0x0081e2000c101906 */
[----:B-1----:R-:W-:Y:S02]  /*12b0*/  IADD3 R26, P1, R2, UR4, RZ ;  /* 0x00000004021a7c10 */ /* 0x002fe4000ff3e0ff */
[--C-:B------:R-:W-:Y:S01]  /*12c0*/  IMAD.WIDE R4, R4, 0x4, R12.reuse ;  /* 0x0000000404047825 */ /* 0x100fe200078e020c */
[----:B----4-:R0:W-:Y:S03]  /*12d0*/  @!P3 STG.E desc[UR6][R18.64], R10 ;  /* 0x0000000a1200b986 */ /* 0x0101e6000c101906 */
[----:B------:R-:W-:Y:S01]  /*12e0*/  IMAD.WIDE R12, R3, 0x4, R12 ;  /* 0x00000004030c7825 */ /* 0x000fe200078e020c */
[----:B------:R0:W-:Y:S01]  /*12f0*/  @!P3 STG.E desc[UR6][R16.64], R9 ;  /* 0x000000091000b986 */ /* 0x0001e2000c101906 */
[----:B------:R-:W-:-:S03]  /*1300*/  LEA.HI.X.SX32 R27, R2, UR5, 0x1, P1 ;  /* 0x00000005021b7c11 */ /* 0x000fc600088f0eff */
[----:B------:R0:W-:Y:S01]  /*1310*/  @!P3 STG.E desc[UR6][R20.64], R8 ;  /* 0x000000081400b986 */ /* 0x0001e2000c101906 */
[----:B------:R-:W-:-:S03]  /*1320*/  PRMT R22, R23, 0x5410, R22 ;  /* 0x0000541017167816 */ /* 0x000fc60000000016 */
[----:B------:R0:W-:Y:S01]  /*1330*/  @!P3 STG.E desc[UR6][R4.64], R7 ;  /* 0x000000070400b986 */ /* 0x0001e2000c101906 */
[----:B------:R-:W-:-:S03]  /*1340*/  PRMT R23, R25, 0x5410, R24 ;  /* 0x0000541019177816 */ /* 0x000fc60000000018 */
[----:B------:R0:W-:Y:S02]  /*1350*/  @!P3 STG.E desc[UR6][R12.64], R0 ;  /* 0x000000000c00b986 */ /* 0x0001e4000c101906 */
[----:B0-----:R-:W-:Y:S05]  /*1360*/  @P0 EXIT ;  /* 0x000000000000094d */ /* 0x001fea0003800000 */
[----:B------:R-:W-:Y:S01]  /*1370*/  STG.E.64 desc[UR6][R26.64], R22 ;  /* 0x000000161a007986 */ /* 0x000fe2000c101b06 */
[----:B------:R-:W-:Y:S05]  /*1380*/  EXIT ;  /* 0x000000000000794d */ /* 0x000fea0003800000 */
.L_x_0:
[----:B------:R-:W-:-:S00]  /*1390*/  BRA `(.L_x_0) ;  /* 0xfffffffc00fc7947 */ /* 0x000fc0000383ffff */
[----:B------:R-:W-:-:S00]  /*13a0*/  NOP ;  /* 0x0000000000007918 */ /* 0x000fc00000000000 */
        /* <DEDUP_REMOVED lines=13> */
.L_x_1:


//--------------------- .nv.global.init           --------------------------
	.section	.nv.global.init,"aw",@progbits
.nv.global.init:
	.type		_$_str,@object
	.size		_$_str,(_$_str_$_2 - _$_str)
_$_str:
        /*0000*/ 	.byte	0x5f, 0x5f, 0x43, 0x55, 0x44, 0x41, 0x5f, 0x46, 0x54, 0x5a, 0x00
	.type		_$_str_$_2,@object
	.size		_$_str_$_2,(.L_1 - _$_str_$_2)
_$_str_$_2:
        /*000b*/ 	.byte	0x5f, 0x5f, 0x43, 0x55, 0x44, 0x41, 0x5f, 0x50, 0x52, 0x45, 0x43, 0x5f, 0x53, 0x51, 0x52, 0x54
        /*001b*/ 	.byte	0x00
.L_1:


//--------------------- .nv.shared.triton_poi_fused__native_batch_norm_legit_no_training_relu_threshold_backward_19 --------------------------
	.section	.nv.shared.triton_poi_fused__native_batch_norm_legit_no_training_relu_threshold_backward_19,"aw",@nobits
	.sectionflags	@""
	.align	16
	.zero		1024


//--------------------- .nv.constant0.triton_poi_fused__native_batch_norm_legit_no_training_relu_threshold_backward_19 --------------------------
	.section	.nv.constant0.triton_poi_fused__native_batch_norm_legit_no_training_relu_threshold_backward_19,"a",@progbits
	.sectionflags	@""
	.align	4
.nv.constant0.triton_poi_fused__native_batch_norm_legit_no_training_relu_threshold_backward_19:
	.zero		592
